//
// Generated by NVIDIA NVVM Compiler
//
// Compiler Build ID: CL-36424714
// Cuda compilation tools, release 13.0, V13.0.88
// Based on NVVM 20.0.0
//

.version 9.0
.target sm_100
.address_size 64

	// .globl	zscore_sma_prefix_f32

.visible .entry zscore_sma_prefix_f32(
	.param .u64 .ptr .align 1 zscore_sma_prefix_f32_param_0,
	.param .u64 .ptr .align 1 zscore_sma_prefix_f32_param_1,
	.param .u64 .ptr .align 1 zscore_sma_prefix_f32_param_2,
	.param .u64 .ptr .align 1 zscore_sma_prefix_f32_param_3,
	.param .u32 zscore_sma_prefix_f32_param_4,
	.param .u32 zscore_sma_prefix_f32_param_5,
	.param .u64 .ptr .align 1 zscore_sma_prefix_f32_param_6,
	.param .u64 .ptr .align 1 zscore_sma_prefix_f32_param_7,
	.param .u32 zscore_sma_prefix_f32_param_8,
	.param .u64 .ptr .align 1 zscore_sma_prefix_f32_param_9
)
{
	.reg .pred 	%p<11>;
	.reg .b32 	%r<24>;
	.reg .b32 	%f<11>;
	.reg .b64 	%rd<33>;
	.reg .b64 	%fd<18>;

	ld.param.u64 	%rd7, [zscore_sma_prefix_f32_param_1];
	ld.param.u64 	%rd8, [zscore_sma_prefix_f32_param_2];
	ld.param.u64 	%rd9, [zscore_sma_prefix_f32_param_3];
	ld.param.u32 	%r12, [zscore_sma_prefix_f32_param_4];
	ld.param.u32 	%r13, [zscore_sma_prefix_f32_param_5];
	ld.param.u64 	%rd10, [zscore_sma_prefix_f32_param_6];
	ld.param.u64 	%rd11, [zscore_sma_prefix_f32_param_7];
	ld.param.u32 	%r14, [zscore_sma_prefix_f32_param_8];
	ld.param.u64 	%rd12, [zscore_sma_prefix_f32_param_9];
	mov.u32 	%r1, %ctaid.y;
	setp.ge.s32 	%p1, %r1, %r14;
	@%p1 bra 	$L__BB0_10;
	cvta.to.global.u64 	%rd13, %rd10;
	cvta.to.global.u64 	%rd14, %rd11;
	mul.wide.u32 	%rd15, %r1, 4;
	add.s64 	%rd16, %rd13, %rd15;
	ld.global.nc.u32 	%r2, [%rd16];
	add.s64 	%rd17, %rd14, %rd15;
	ld.global.nc.f32 	%f1, [%rd17];
	setp.lt.s32 	%p2, %r2, 1;
	@%p2 bra 	$L__BB0_10;
	add.s32 	%r3, %r13, -1;
	mov.u32 	%r15, %ctaid.x;
	mov.u32 	%r4, %ntid.x;
	mov.u32 	%r16, %tid.x;
	mad.lo.s32 	%r23, %r15, %r4, %r16;
	setp.ge.s32 	%p3, %r23, %r12;
	@%p3 bra 	$L__BB0_10;
	ld.param.u64 	%rd32, [zscore_sma_prefix_f32_param_0];
	cvta.to.global.u64 	%rd1, %rd8;
	cvta.to.global.u64 	%rd2, %rd7;
	cvta.to.global.u64 	%rd3, %rd9;
	cvt.rn.f64.u32 	%fd1, %r2;
	cvt.f64.f32 	%fd2, %f1;
	cvta.to.global.u64 	%rd4, %rd32;
	cvta.to.global.u64 	%rd5, %rd12;
	mov.u32 	%r17, %nctaid.x;
	mul.lo.s32 	%r6, %r17, %r4;
	mul.lo.s32 	%r7, %r12, %r1;
	add.s32 	%r8, %r3, %r2;
$L__BB0_4:
	setp.eq.f32 	%p4, %f1, 0f00000000;
	setp.lt.s32 	%p5, %r23, %r8;
	or.pred  	%p6, %p5, %p4;
	mov.f32 	%f10, 0f7FFFFFFF;
	@%p6 bra 	$L__BB0_9;
	sub.s32 	%r18, %r23, %r2;
	add.s32 	%r19, %r18, 1;
	max.s32 	%r10, %r19, 0;
	mul.wide.s32 	%rd18, %r23, 4;
	add.s64 	%rd19, %rd3, %rd18;
	ld.global.nc.u32 	%r20, [%rd19+4];
	mul.wide.u32 	%rd20, %r10, 4;
	add.s64 	%rd21, %rd3, %rd20;
	ld.global.nc.u32 	%r21, [%rd21];
	setp.ne.s32 	%p7, %r20, %r21;
	@%p7 bra 	$L__BB0_9;
	mul.wide.s32 	%rd22, %r23, 8;
	add.s64 	%rd23, %rd2, %rd22;
	ld.global.nc.f64 	%fd6, [%rd23+8];
	mul.wide.u32 	%rd24, %r10, 8;
	add.s64 	%rd25, %rd2, %rd24;
	ld.global.nc.f64 	%fd7, [%rd25];
	sub.f64 	%fd8, %fd6, %fd7;
	add.s64 	%rd26, %rd1, %rd22;
	ld.global.nc.f64 	%fd9, [%rd26+8];
	add.s64 	%rd27, %rd1, %rd24;
	ld.global.nc.f64 	%fd10, [%rd27];
	sub.f64 	%fd11, %fd9, %fd10;
	div.rn.f64 	%fd3, %fd8, %fd1;
	div.rn.f64 	%fd12, %fd11, %fd1;
	mul.f64 	%fd13, %fd3, %fd3;
	sub.f64 	%fd4, %fd12, %fd13;
	setp.leu.f64 	%p8, %fd4, 0d0000000000000000;
	@%p8 bra 	$L__BB0_9;
	sqrt.rn.f64 	%fd14, %fd4;
	mul.f64 	%fd5, %fd14, %fd2;
	setp.equ.f64 	%p9, %fd5, 0d0000000000000000;
	@%p9 bra 	$L__BB0_9;
	mul.wide.s32 	%rd28, %r23, 4;
	add.s64 	%rd29, %rd4, %rd28;
	ld.global.nc.f32 	%f8, [%rd29];
	cvt.f64.f32 	%fd15, %f8;
	sub.f64 	%fd16, %fd15, %fd3;
	div.rn.f64 	%fd17, %fd16, %fd5;
	cvt.rn.f32.f64 	%f10, %fd17;
$L__BB0_9:
	add.s32 	%r22, %r23, %r7;
	mul.wide.s32 	%rd30, %r22, 4;
	add.s64 	%rd31, %rd5, %rd30;
	st.global.f32 	[%rd31], %f10;
	add.s32 	%r23, %r23, %r6;
	setp.lt.s32 	%p10, %r23, %r12;
	@%p10 bra 	$L__BB0_4;
$L__BB0_10:
	ret;

}


// ===== COMPILED SASS (sm_100) =====

	.target	sm_100

	.elftype	@"ET_EXEC"


//--------------------- .note.nv.tkinfo           --------------------------
	.section	.note.nv.tkinfo,"",@"SHT_NOTE"
	.sectionflags	@"SHF_NOTE_NV_TKINFO"
	.tkinfo
        /*0018*/ 	.word	0x00000002
        /*0030*/ 	.string	""
        /*0030*/ 	.string	"ptxas"
        /*0030*/ 	.string	"Cuda compilation tools, release 13.0, V13.0.88"
        /*0030*/ 	.string	"Build cuda_13.0.r13.0/compiler.36424714_0"
        /*0030*/ 	.string	"-arch sm_100 -m 64 "



//--------------------- .note.nv.cuinfo           --------------------------
	.section	.note.nv.cuinfo,"",@"SHT_NOTE"
	.sectionflags	@"SHF_NOTE_NV_CUINFO"
        /*0018*/ 	.short	0x0002
        /*001a*/ 	.short	0x0064
        /*001c*/ 	.short	0x0082
	.zero		2


//--------------------- .nv.info                  --------------------------
	.section	.nv.info,"",@"SHT_CUDA_INFO"
	.align	4


	//----- nvinfo : EIATTR_REGCOUNT
	.align		4
        /*0000*/ 	.byte	0x04, 0x2f
        /*0002*/ 	.short	(.L_1 - .L_0)
	.align		4
.L_0:
        /*0004*/ 	.word	index@(zscore_sma_prefix_f32)
        /*0008*/ 	.word	0x0000002a


	//----- nvinfo : EIATTR_FRAME_SIZE
	.align		4
.L_1:
        /*000c*/ 	.byte	0x04, 0x11
        /*000e*/ 	.short	(.L_3 - .L_2)
	.align		4
.L_2:
        /*0010*/ 	.word	index@($__internal_1_$__cuda_sm20_dsqrt_rn_f64_mediumpath_v1)
        /*0014*/ 	.word	0x00000000


	//----- nvinfo : EIATTR_FRAME_SIZE
	.align		4
.L_3:
        /*0018*/ 	.byte	0x04, 0x11
        /*001a*/ 	.short	(.L_5 - .L_4)
	.align		4
.L_4:
        /*001c*/ 	.word	index@($__internal_0_$__cuda_sm20_div_rn_f64_full)
        /*0020*/ 	.word	0x00000000


	//----- nvinfo : EIATTR_FRAME_SIZE
	.align		4
.L_5:
        /*0024*/ 	.byte	0x04, 0x11
        /*0026*/ 	.short	(.L_7 - .L_6)
	.align		4
.L_6:
        /*0028*/ 	.word	index@(zscore_sma_prefix_f32)
        /*002c*/ 	.word	0x00000000


	//----- nvinfo : EIATTR_MIN_STACK_SIZE
	.align		4
.L_7:
        /*0030*/ 	.byte	0x04, 0x12
        /*0032*/ 	.short	(.L_9 - .L_8)
	.align		4
.L_8:
        /*0034*/ 	.word	index@(zscore_sma_prefix_f32)
        /*0038*/ 	.word	0x00000000
.L_9:


//--------------------- .nv.compat                --------------------------
	.section	.nv.compat,"",@"SHT_CUDA_COMPAT_INFO"
	.align	4
        /*0000*/ 	.byte	0x02, 0x09, 0x00, 0x00, 0x02, 0x02, 0x01, 0x00, 0x02, 0x05, 0x05, 0x00, 0x03, 0x07, 0x01, 0x01
        /*0010*/ 	.byte	0x02, 0x03, 0x00, 0x00, 0x02, 0x06, 0x01, 0x00, 0x04, 0x0b, 0x08, 0x00, 0x01, 0x00, 0x00, 0x00
        /*0020*/ 	.byte	0x00, 0x00, 0x00, 0x00


//--------------------- .nv.info.zscore_sma_prefix_f32 --------------------------
	.section	.nv.info.zscore_sma_prefix_f32,"",@"SHT_CUDA_INFO"
	.sectionflags	@""
	.align	4


	//----- nvinfo : EIATTR_CUDA_API_VERSION
	.align		4
        /*0000*/ 	.byte	0x04, 0x37
        /*0002*/ 	.short	(.L_11 - .L_10)
.L_10:
        /*0004*/ 	.word	0x00000082


	//----- nvinfo : EIATTR_KPARAM_INFO
	.align		4
.L_11:
        /*0008*/ 	.byte	0x04, 0x17
        /*000a*/ 	.short	(.L_13 - .L_12)
.L_12:
        /*000c*/ 	.word	0x00000000
        /*0010*/ 	.short	0x0009
        /*0012*/ 	.short	0x0040
        /*0014*/ 	.byte	0x00, 0xf5, 0x21, 0x00


	//----- nvinfo : EIATTR_KPARAM_INFO
	.align		4
.L_13:
        /*0018*/ 	.byte	0x04, 0x17
        /*001a*/ 	.short	(.L_15 - .L_14)
.L_14:
        /*001c*/ 	.word	0x00000000
        /*0020*/ 	.short	0x0008
        /*0022*/ 	.short	0x0038
        /*0024*/ 	.byte	0x00, 0xf0, 0x11, 0x00


	//----- nvinfo : EIATTR_KPARAM_INFO
	.align		4
.L_15:
        /*0028*/ 	.byte	0x04, 0x17
        /*002a*/ 	.short	(.L_17 - .L_16)
.L_16:
        /*002c*/ 	.word	0x00000000
        /*0030*/ 	.short	0x0007
        /*0032*/ 	.short	0x0030
        /*0034*/ 	.byte	0x00, 0xf5, 0x21, 0x00


	//----- nvinfo : EIATTR_KPARAM_INFO
	.align		4
.L_17:
        /*0038*/ 	.byte	0x04, 0x17
        /*003a*/ 	.short	(.L_19 - .L_18)
.L_18:
        /*003c*/ 	.word	0x00000000
        /*0040*/ 	.short	0x0006
        /*0042*/ 	.short	0x0028
        /*0044*/ 	.byte	0x00, 0xf5, 0x21, 0x00


	//----- nvinfo : EIATTR_KPARAM_INFO
	.align		4
.L_19:
        /*0048*/ 	.byte	0x04, 0x17
        /*004a*/ 	.short	(.L_21 - .L_20)
.L_20:
        /*004c*/ 	.word	0x00000000
        /*0050*/ 	.short	0x0005
        /*0052*/ 	.short	0x0024
        /*0054*/ 	.byte	0x00, 0xf0, 0x11, 0x00


	//----- nvinfo : EIATTR_KPARAM_INFO
	.align		4
.L_21:
        /*0058*/ 	.byte	0x04, 0x17
        /*005a*/ 	.short	(.L_23 - .L_22)
.L_22:
        /*005c*/ 	.word	0x00000000
        /*0060*/ 	.short	0x0004
        /*0062*/ 	.short	0x0020
        /*0064*/ 	.byte	0x00, 0xf0, 0x11, 0x00


	//----- nvinfo : EIATTR_KPARAM_INFO
	.align		4
.L_23:
        /*0068*/ 	.byte	0x04, 0x17
        /*006a*/ 	.short	(.L_25 - .L_24)
.L_24:
        /*006c*/ 	.word	0x00000000
        /*0070*/ 	.short	0x0003
        /*0072*/ 	.short	0x0018
        /*0074*/ 	.byte	0x00, 0xf5, 0x21, 0x00


	//----- nvinfo : EIATTR_KPARAM_INFO
	.align		4
.L_25:
        /*0078*/ 	.byte	0x04, 0x17
        /*007a*/ 	.short	(.L_27 - .L_26)
.L_26:
        /*007c*/ 	.word	0x00000000
        /*0080*/ 	.short	0x0002
        /*0082*/ 	.short	0x0010
        /*0084*/ 	.byte	0x00, 0xf5, 0x21, 0x00


	//----- nvinfo : EIATTR_KPARAM_INFO
	.align		4
.L_27:
        /*0088*/ 	.byte	0x04, 0x17
        /*008a*/ 	.short	(.L_29 - .L_28)
.L_28:
        /*008c*/ 	.word	0x00000000
        /*0090*/ 	.short	0x0001
        /*0092*/ 	.short	0x0008
        /*0094*/ 	.byte	0x00, 0xf5, 0x21, 0x00


	//----- nvinfo : EIATTR_KPARAM_INFO
	.align		4
.L_29:
        /*0098*/ 	.byte	0x04, 0x17
        /*009a*/ 	.short	(.L_31 - .L_30)
.L_30:
        /*009c*/ 	.word	0x00000000
        /*00a0*/ 	.short	0x0000
        /*00a2*/ 	.short	0x0000
        /*00a4*/ 	.byte	0x00, 0xf5, 0x21, 0x00


	//----- nvinfo : EIATTR_SPARSE_MMA_MASK
	.align		4
.L_31:
        /*00a8*/ 	.byte	0x03, 0x50
        /*00aa*/ 	.short	0x0000


	//----- nvinfo : EIATTR_MAXREG_COUNT
	.align		4
        /*00ac*/ 	.byte	0x03, 0x1b
        /*00ae*/ 	.short	0x00ff


	//----- nvinfo : EIATTR_MERCURY_ISA_VERSION
	.align		4
        /*00b0*/ 	.byte	0x03, 0x5f
        /*00b2*/ 	.short	0x0101


	//----- nvinfo : EIATTR_VRC_CTA_INIT_COUNT
	.align		4
        /*00b4*/ 	.byte	0x02, 0x4a
	.zero		1
	.zero		1


	//----- nvinfo : EIATTR_EXIT_INSTR_OFFSETS
	.align		4
        /*00b8*/ 	.byte	0x04, 0x1c
        /*00ba*/ 	.short	(.L_33 - .L_32)


	//   ....[0]....
.L_32:
        /*00bc*/ 	.word	0x00000040


	//   ....[1]....
        /*00c0*/ 	.word	0x000000c0


	//   ....[2]....
        /*00c4*/ 	.word	0x00000140


	//   ....[3]....
        /*00c8*/ 	.word	0x00000bb0


	//----- nvinfo : EIATTR_CRS_STACK_SIZE
	.align		4
.L_33:
        /*00cc*/ 	.byte	0x04, 0x1e
        /*00ce*/ 	.short	(.L_35 - .L_34)
.L_34:
        /*00d0*/ 	.word	0x00000000


	//----- nvinfo : EIATTR_CBANK_PARAM_SIZE
	.align		4
.L_35:
        /*00d4*/ 	.byte	0x03, 0x19
        /*00d6*/ 	.short	0x0048


	//----- nvinfo : EIATTR_PARAM_CBANK
	.align		4
        /*00d8*/ 	.byte	0x04, 0x0a
        /*00da*/ 	.short	(.L_37 - .L_36)
	.align		4
.L_36:
        /*00dc*/ 	.word	index@(.nv.constant0.zscore_sma_prefix_f32)
        /*00e0*/ 	.short	0x0380
        /*00e2*/ 	.short	0x0048


	//----- nvinfo : EIATTR_SW_WAR
	.align		4
.L_37:
        /*00e4*/ 	.byte	0x04, 0x36
        /*00e6*/ 	.short	(.L_39 - .L_38)
.L_38:
        /*00e8*/ 	.word	0x00000008
.L_39:


//--------------------- .nv.callgraph             --------------------------
	.section	.nv.callgraph,"",@"SHT_CUDA_CALLGRAPH"
	.align	4
	.sectionentsize	8
	.align		4
        /*0000*/ 	.word	0x00000000
	.align		4
        /*0004*/ 	.word	0xffffffff
	.align		4
        /*0008*/ 	.word	0x00000000
	.align		4
        /*000c*/ 	.word	0xfffffffe
	.align		4
        /*0010*/ 	.word	0x00000000
	.align		4
        /*0014*/ 	.word	0xfffffffd
	.align		4
        /*0018*/ 	.word	0x00000000
	.align		4
        /*001c*/ 	.word	0xfffffffc


//--------------------- .text.zscore_sma_prefix_f32 --------------------------
	.section	.text.zscore_sma_prefix_f32,"ax",@progbits
	.align	128
        .global         zscore_sma_prefix_f32
        .type           zscore_sma_prefix_f32,@function
        .size           zscore_sma_prefix_f32,(.L_x_22 - zscore_sma_prefix_f32)
        .other          zscore_sma_prefix_f32,@"STO_CUDA_ENTRY STV_DEFAULT"
zscore_sma_prefix_f32:
.text.zscore_sma_prefix_f32:
[----:B------:R-:W-:Y:S01]  /*0000*/  LDC R1, c[0x0][0x37c] ;  /* 0x0000df00ff017b82 */ /* 0x000fe20000000800 */
[----:B------:R-:W0:Y:S01]  /*0010*/  S2R R4, SR_CTAID.Y ;  /* 0x0000000000047919 */ /* 0x000e220000002600 */
[----:B------:R-:W0:Y:S02]  /*0020*/  LDCU UR4, c[0x0][0x3b8] ;  /* 0x00007700ff0477ac */ /* 0x000e240008000800 */
[----:B0-----:R-:W-:-:S13]  /*0030*/  ISETP.GE.AND P0, PT, R4, UR4, PT ;  /* 0x0000000404007c0c */ /* 0x001fda000bf06270 */
[----:B------:R-:W-:Y:S05]  /*0040*/  @P0 EXIT ;  /* 0x000000000000094d */ /* 0x000fea0003800000 */
[----:B------:R-:W0:Y:S01]  /*0050*/  LDC.64 R2, c[0x0][0x3a8] ;  /* 0x0000ea00ff027b82 */ /* 0x000e220000000a00 */
[----:B------:R-:W1:Y:S01]  /*0060*/  LDCU.64 UR10, c[0x0][0x358] ;  /* 0x00006b00ff0a77ac */ /* 0x000e620008000a00 */
[----:B0-----:R-:W-:-:S06]  /*0070*/  IMAD.WIDE.U32 R2, R4, 0x4, R2 ;  /* 0x0000000404027825 */ /* 0x001fcc00078e0002 */
[----:B-1----:R-:W2:Y:S02]  /*0080*/  LDG.E.CONSTANT R2, desc[UR10][R2.64] ;  /* 0x0000000a02027981 */ /* 0x002ea4000c1e9900 */
[----:B--2---:R-:W-:-:S13]  /*0090*/  R2UR UR7, R2 ;  /* 0x00000000020772ca */ /* 0x004fda00000e0000 */
[----:B------:R-:W-:-:S06]  /*00a0*/  UISETP.GE.AND UP0, UPT, UR7, 0x1, UPT ;  /* 0x000000010700788c */ /* 0x000fcc000bf06270 */
[----:B------:R-:W-:-:S13]  /*00b0*/  PLOP3.LUT P0, PT, PT, PT, UP0, 0x80, 0x8 ;  /* 0x000000000008781c */ /* 0x000fda0003f0f008 */
[----:B------:R-:W-:Y:S05]  /*00c0*/  @!P0 EXIT ;  /* 0x000000000000894d */ /* 0x000fea0003800000 */
[----:B------:R-:W0:Y:S01]  /*00d0*/  S2R R5, SR_TID.X ;  /* 0x0000000000057919 */ /* 0x000e220000002100 */
[----:B------:R-:W1:Y:S01]  /*00e0*/  LDCU UR4, c[0x0][0x360] ;  /* 0x00006c00ff0477ac */ /* 0x000e620008000800 */
[----:B------:R-:W0:Y:S01]  /*00f0*/  S2UR UR5, SR_CTAID.X ;  /* 0x00000000000579c3 */ /* 0x000e220000002500 */
[----:B------:R-:W2:Y:S07]  /*0100*/  LDCU UR6, c[0x0][0x3a0] ;  /* 0x00007400ff0677ac */ /* 0x000eae0008000800 */
[----:B------:R-:W0:Y:S02]  /*0110*/  LDC R0, c[0x0][0x360] ;  /* 0x0000d800ff007b82 */ /* 0x000e240000000800 */
[----:B0-----:R-:W-:-:S05]  /*0120*/  IMAD R5, R0, UR5, R5 ;  /* 0x0000000500057c24 */ /* 0x001fca000f8e0205 */
[----:B--2---:R-:W-:-:S13]  /*0130*/  ISETP.GE.AND P0, PT, R5, UR6, PT ;  /* 0x0000000605007c0c */ /* 0x004fda000bf06270 */
[----:B-1----:R-:W-:Y:S05]  /*0140*/  @P0 EXIT ;  /* 0x000000000000094d */ /* 0x002fea0003800000 */
[----:B------:R-:W0:Y:S01]  /*0150*/  LDC.64 R2, c[0x0][0x3b0] ;  /* 0x0000ec00ff027b82 */ /* 0x000e220000000a00 */
[----:B------:R-:W1:Y:S01]  /*0160*/  I2F.F64.U32 R6, UR7 ;  /* 0x0000000700067d12 */ /* 0x000e620008201800 */
[----:B------:R-:W2:Y:S01]  /*0170*/  LDCU UR5, c[0x0][0x370] ;  /* 0x00006e00ff0577ac */ /* 0x000ea20008000800 */
[----:B------:R-:W3:Y:S05]  /*0180*/  LDCU UR6, c[0x0][0x3a4] ;  /* 0x00007480ff0677ac */ /* 0x000eea0008000800 */
[----:B------:R-:W4:Y:S01]  /*0190*/  LDC.64 R16, c[0x0][0x398] ;  /* 0x0000e600ff107b82 */ /* 0x000f220000000a00 */
[----:B------:R-:W0:Y:S07]  /*01a0*/  LDCU UR12, c[0x0][0x3a0] ;  /* 0x00007400ff0c77ac */ /* 0x000e2e0008000800 */
[----:B------:R-:W3:Y:S01]  /*01b0*/  LDC.64 R14, c[0x0][0x388] ;  /* 0x0000e200ff0e7b82 */ /* 0x000ee20000000a00 */
[----:B0-----:R-:W-:-:S07]  /*01c0*/  IMAD.WIDE.U32 R2, R4, 0x4, R2 ;  /* 0x0000000404027825 */ /* 0x001fce00078e0002 */
[----:B------:R-:W0:Y:S01]  /*01d0*/  LDC.64 R12, c[0x0][0x390] ;  /* 0x0000e400ff0c7b82 */ /* 0x000e220000000a00 */
[----:B------:R-:W5:Y:S01]  /*01e0*/  LDG.E.CONSTANT R0, desc[UR10][R2.64] ;  /* 0x0000000a02007981 */ /* 0x000f62000c1e9900 */
[----:B-1----:R-:W-:Y:S01]  /*01f0*/  R2UR UR9, R7 ;  /* 0x00000000070972ca */ /* 0x002fe200000e0000 */
[----:B--2---:R-:W-:Y:S01]  /*0200*/  UIMAD UR4, UR4, UR5, URZ ;  /* 0x00000005040472a4 */ /* 0x004fe2000f8e02ff */
[----:B------:R-:W-:-:S04]  /*0210*/  R2UR UR8, R6 ;  /* 0x00000000060872ca */ /* 0x000fc800000e0000 */
[----:B------:R-:W1:Y:S01]  /*0220*/  LDC.64 R10, c[0x0][0x380] ;  /* 0x0000e000ff0a7b82 */ /* 0x000e620000000a00 */
[----:B------:R-:W-:Y:S01]  /*0230*/  IMAD.MOV.U32 R6, RZ, RZ, R5 ;  /* 0x000000ffff067224 */ /* 0x000fe200078e0005 */
[----:B---3--:R-:W-:-:S06]  /*0240*/  UIADD3 UR5, UPT, UPT, UR7, -0x1, UR6 ;  /* 0xffffffff07057890 */ /* 0x008fcc000fffe006 */
[----:B------:R-:W2:Y:S02]  /*0250*/  LDC.64 R8, c[0x0][0x3c0] ;  /* 0x0000f000ff087b82 */ /* 0x000ea40000000a00 */
[----:B-12-45:R3:W0:Y:S04]  /*0260*/  F2F.F64.F32 R38, R0 ;  /* 0x0000000000267310 */ /* 0x0366280000201800 */
.L_x_10:
[----:B------:R-:W-:Y:S01]  /*0270*/  FSETP.NEU.AND P0, PT, R0, RZ, PT ;  /* 0x000000ff0000720b */ /* 0x000fe20003f0d000 */
[----:B------:R-:W-:Y:S01]  /*0280*/  BSSY.RECONVERGENT B0, `(.L_x_0) ;  /* 0x000008c000007945 */ /* 0x000fe20003800200 */
[----:B-1----:R-:W-:Y:S02]  /*0290*/  IMAD.MOV.U32 R7, RZ, RZ, 0x7fffffff ;  /* 0x7fffffffff077424 */ /* 0x002fe400078e00ff */
[----:B------:R-:W-:-:S13]  /*02a0*/  ISETP.LT.OR P0, PT, R6, UR5, !P0 ;  /* 0x0000000506007c0c */ /* 0x000fda000c701670 */
[----:B------:R-:W-:Y:S05]  /*02b0*/  @P0 BRA `(.L_x_1) ;  /* 0x0000000800200947 */ /* 0x000fea0003800000 */
[----:B------:R-:W-:-:S05]  /*02c0*/  IMAD.U32 R3, RZ, RZ, UR7 ;  /* 0x00000007ff037e24 */ /* 0x000fca000f8e00ff */
[----:B------:R-:W-:-:S04]  /*02d0*/  IADD3 R2, PT, PT, R6, 0x1, -R3 ;  /* 0x0000000106027810 */ /* 0x000fc80007ffe803 */
[----:B------:R-:W-:Y:S01]  /*02e0*/  VIMNMX R5, PT, PT, RZ, R2, !PT ;  /* 0x00000002ff057248 */ /* 0x000fe20007fe0100 */
[----:B------:R-:W-:-:S04]  /*02f0*/  IMAD.WIDE R2, R6, 0x4, R16 ;  /* 0x0000000406027825 */ /* 0x000fc800078e0210 */
[----:B------:R-:W-:Y:S02]  /*0300*/  IMAD.WIDE.U32 R18, R5, 0x4, R16 ;  /* 0x0000000405127825 */ /* 0x000fe400078e0010 */
[----:B------:R-:W2:Y:S04]  /*0310*/  LDG.E.CONSTANT R2, desc[UR10][R2.64+0x4] ;  /* 0x0000040a02027981 */ /* 0x000ea8000c1e9900 */
[----:B------:R-:W2:Y:S02]  /*0320*/  LDG.E.CONSTANT R19, desc[UR10][R18.64] ;  /* 0x0000000a12137981 */ /* 0x000ea4000c1e9900 */
[----:B--2---:R-:W-:-:S13]  /*0330*/  ISETP.NE.AND P0, PT, R2, R19, PT ;  /* 0x000000130200720c */ /* 0x004fda0003f05270 */
[----:B------:R-:W-:Y:S05]  /*0340*/  @P0 BRA `(.L_x_1) ;  /* 0x0000000400fc0947 */ /* 0x000fea0003800000 */
[----:B------:R-:W-:-:S04]  /*0350*/  IMAD.WIDE R2, R6, 0x8, R14 ;  /* 0x0000000806027825 */ /* 0x000fc800078e020e */
[C---:B------:R-:W-:Y:S02]  /*0360*/  IMAD.WIDE.U32 R20, R5.reuse, 0x8, R14 ;  /* 0x0000000805147825 */ /* 0x040fe400078e000e */
[----:B------:R-:W2:Y:S04]  /*0370*/  LDG.E.64.CONSTANT R2, desc[UR10][R2.64+0x8] ;  /* 0x0000080a02027981 */ /* 0x000ea8000c1e9b00 */
[----:B------:R-:W2:Y:S01]  /*0380*/  LDG.E.64.CONSTANT R20, desc[UR10][R20.64] ;  /* 0x0000000a14147981 */ /* 0x000ea2000c1e9b00 */
[----:B0-----:R-:W-:-:S04]  /*0390*/  IMAD.WIDE.U32 R18, R5, 0x8, R12 ;  /* 0x0000000805127825 */ /* 0x001fc800078e000c */
[----:B------:R-:W-:Y:S02]  /*03a0*/  IMAD.WIDE R22, R6, 0x8, R12 ;  /* 0x0000000806167825 */ /* 0x000fe400078e020c */
[----:B------:R-:W4:Y:S04]  /*03b0*/  LDG.E.64.CONSTANT R18, desc[UR10][R18.64] ;  /* 0x0000000a12127981 */ /* 0x000f28000c1e9b00 */
[----:B------:R-:W4:Y:S01]  /*03c0*/  LDG.E.64.CONSTANT R22, desc[UR10][R22.64+0x8] ;  /* 0x0000080a16167981 */ /* 0x000f22000c1e9b00 */
[----:B------:R-:W0:Y:S01]  /*03d0*/  MUFU.RCP64H R25, UR9 ;  /* 0x0000000900197d08 */ /* 0x000e220008001800 */
[----:B------:R-:W-:Y:S02]  /*03e0*/  HFMA2 R24, -RZ, RZ, 0, 5.9604644775390625e-08 ;  /* 0x00000001ff187431 */ /* 0x000fe400000001ff */
[----:B------:R-:W-:Y:S01]  /*03f0*/  IMAD.U32 R26, RZ, RZ, UR8 ;  /* 0x00000008ff1a7e24 */ /* 0x000fe2000f8e00ff */
[----:B------:R-:W-:Y:S01]  /*0400*/  BSSY.RECONVERGENT B1, `(.L_x_2) ;  /* 0x000001c000017945 */ /* 0x000fe20003800200 */
[----:B------:R-:W-:-:S06]  /*0410*/  IMAD.U32 R27, RZ, RZ, UR9 ;  /* 0x00000009ff1b7e24 */ /* 0x000fcc000f8e00ff */
[----:B0-----:R-:W-:-:S08]  /*0420*/  DFMA R26, R24, -R26, 1 ;  /* 0x3ff00000181a742b */ /* 0x001fd0000000081a */
[----:B------:R-:W-:-:S08]  /*0430*/  DFMA R26, R26, R26, R26 ;  /* 0x0000001a1a1a722b */ /* 0x000fd0000000001a */
[----:B------:R-:W-:Y:S01]  /*0440*/  DFMA R26, R24, R26, R24 ;  /* 0x0000001a181a722b */ /* 0x000fe20000000018 */
[----:B------:R-:W-:Y:S02]  /*0450*/  IMAD.U32 R24, RZ, RZ, UR8 ;  /* 0x00000008ff187e24 */ /* 0x000fe4000f8e00ff */
[----:B------:R-:W-:-:S06]  /*0460*/  IMAD.U32 R25, RZ, RZ, UR9 ;  /* 0x00000009ff197e24 */ /* 0x000fcc000f8e00ff */
[----:B------:R-:W-:-:S08]  /*0470*/  DFMA R24, R26, -R24, 1 ;  /* 0x3ff000001a18742b */ /* 0x000fd00000000818 */
[----:B------:R-:W-:Y:S02]  /*0480*/  DFMA R24, R26, R24, R26 ;  /* 0x000000181a18722b */ /* 0x000fe4000000001a */
[----:B--2---:R-:W-:-:S08]  /*0490*/  DADD R20, R2, -R20 ;  /* 0x0000000002147229 */ /* 0x004fd00000000814 */
[----:B------:R-:W-:Y:S02]  /*04a0*/  DMUL R2, R20, R24 ;  /* 0x0000001814027228 */ /* 0x000fe40000000000 */
[----:B------:R-:W-:Y:S01]  /*04b0*/  FSETP.GEU.AND P1, PT, |R21|, 6.5827683646048100446e-37, PT ;  /* 0x036000001500780b */ /* 0x000fe20003f2e200 */
[----:B----4-:R-:W-:-:S05]  /*04c0*/  DADD R18, R22, -R18 ;  /* 0x0000000016127229 */ /* 0x010fca0000000812 */
[----:B------:R-:W-:-:S08]  /*04d0*/  DFMA R26, R2, -UR8, R20 ;  /* 0x80000008021a7c2b */ /* 0x000fd00008000014 */
[----:B------:R-:W-:-:S10]  /*04e0*/  DFMA R2, R24, R26, R2 ;  /* 0x0000001a1802722b */ /* 0x000fd40000000002 */
[----:B------:R-:W-:-:S05]  /*04f0*/  FFMA R5, RZ, UR9, R3 ;  /* 0x00000009ff057c23 */ /* 0x000fca0008000003 */
[----:B------:R-:W-:-:S13]  /*0500*/  FSETP.GT.AND P0, PT, |R5|, 1.469367938527859385e-39, PT ;  /* 0x001000000500780b */ /* 0x000fda0003f04200 */
[----:B------:R-:W-:Y:S05]  /*0510*/  @P0 BRA P1, `(.L_x_3) ;  /* 0x0000000000280947 */ /* 0x000fea0000800000 */
[----:B------:R-:W-:Y:S01]  /*0520*/  MOV R3, UR9 ;  /* 0x0000000900037c02 */ /* 0x000fe20008000f00 */
[----:B------:R-:W-:Y:S01]  /*0530*/  IMAD.U32 R23, RZ, RZ, UR9 ;  /* 0x00000009ff177e24 */ /* 0x000fe2000f8e00ff */
[----:B------:R-:W-:Y:S01]  /*0540*/  MOV R5, 0x5a0 ;  /* 0x000005a000057802 */ /* 0x000fe20000000f00 */
[----:B------:R-:W-:Y:S02]  /*0550*/  IMAD.U32 R22, RZ, RZ, UR8 ;  /* 0x00000008ff167e24 */ /* 0x000fe4000f8e00ff */
[----:B------:R-:W-:Y:S02]  /*0560*/  IMAD.U32 R2, RZ, RZ, UR8 ;  /* 0x00000008ff027e24 */ /* 0x000fe4000f8e00ff */
[----:B------:R-:W-:Y:S02]  /*0570*/  IMAD.MOV.U32 R23, RZ, RZ, R21 ;  /* 0x000000ffff177224 */ /* 0x000fe400078e0015 */
[----:B------:R-:W-:-:S07]  /*0580*/  IMAD.MOV.U32 R25, RZ, RZ, R3 ;  /* 0x000000ffff197224 */ /* 0x000fce00078e0003 */
[----:B---3--:R-:W-:Y:S05]  /*0590*/  CALL.REL.NOINC `($__internal_0_$__cuda_sm20_div_rn_f64_full) ;  /* 0x0000000400887944 */ /* 0x008fea0003c00000 */
[----:B------:R-:W-:Y:S02]  /*05a0*/  IMAD.MOV.U32 R2, RZ, RZ, R28 ;  /* 0x000000ffff027224 */ /* 0x000fe400078e001c */
[----:B------:R-:W-:-:S07]  /*05b0*/  IMAD.MOV.U32 R3, RZ, RZ, R29 ;  /* 0x000000ffff037224 */ /* 0x000fce00078e001d */
.L_x_3:
[----:B------:R-:W-:Y:S05]  /*05c0*/  BSYNC.RECONVERGENT B1 ;  /* 0x0000000000017941 */ /* 0x000fea0003800200 */
.L_x_2:
[----:B------:R-:W0:Y:S01]  /*05d0*/  MUFU.RCP64H R21, UR9 ;  /* 0x0000000900157d08 */ /* 0x000e220008001800 */
[----:B------:R-:W-:Y:S01]  /*05e0*/  IMAD.U32 R22, RZ, RZ, UR8 ;  /* 0x00000008ff167e24 */ /* 0x000fe2000f8e00ff */
[----:B------:R-:W-:Y:S01]  /*05f0*/  MOV R23, UR9 ;  /* 0x0000000900177c02 */ /* 0x000fe20008000f00 */
[----:B------:R-:W-:Y:S01]  /*0600*/  IMAD.MOV.U32 R20, RZ, RZ, 0x1 ;  /* 0x00000001ff147424 */ /* 0x000fe200078e00ff */
[----:B------:R-:W-:Y:S01]  /*0610*/  FSETP.GEU.AND P1, PT, |R19|, 6.5827683646048100446e-37, PT ;  /* 0x036000001300780b */ /* 0x000fe20003f2e200 */
[----:B------:R-:W-:Y:S04]  /*0620*/  BSSY.RECONVERGENT B1, `(.L_x_4) ;  /* 0x0000019000017945 */ /* 0x000fe80003800200 */
[----:B0-----:R-:W-:-:S08]  /*0630*/  DFMA R22, R20, -R22, 1 ;  /* 0x3ff000001416742b */ /* 0x001fd00000000816 */
[----:B------:R-:W-:-:S08]  /*0640*/  DFMA R22, R22, R22, R22 ;  /* 0x000000161616722b */ /* 0x000fd00000000016 */
[----:B------:R-:W-:Y:S01]  /*0650*/  DFMA R22, R20, R22, R20 ;  /* 0x000000161416722b */ /* 0x000fe20000000014 */
[----:B------:R-:W-:Y:S02]  /*0660*/  IMAD.U32 R20, RZ, RZ, UR8 ;  /* 0x00000008ff147e24 */ /* 0x000fe4000f8e00ff */
[----:B------:R-:W-:-:S06]  /*0670*/  IMAD.U32 R21, RZ, RZ, UR9 ;  /* 0x00000009ff157e24 */ /* 0x000fcc000f8e00ff */
[----:B------:R-:W-:-:S08]  /*0680*/  DFMA R20, R22, -R20, 1 ;  /* 0x3ff000001614742b */ /* 0x000fd00000000814 */
[----:B------:R-:W-:-:S08]  /*0690*/  DFMA R24, R22, R20, R22 ;  /* 0x000000141618722b */ /* 0x000fd00000000016 */
[----:B------:R-:W-:-:S08]  /*06a0*/  DMUL R20, R18, R24 ;  /* 0x0000001812147228 */ /* 0x000fd00000000000 */
[----:B------:R-:W-:-:S08]  /*06b0*/  DFMA R22, R20, -UR8, R18 ;  /* 0x8000000814167c2b */ /* 0x000fd00008000012 */
[----:B------:R-:W-:-:S10]  /*06c0*/  DFMA R20, R24, R22, R20 ;  /* 0x000000161814722b */ /* 0x000fd40000000014 */
[----:B------:R-:W-:-:S05]  /*06d0*/  FFMA R5, RZ, UR9, R21 ;  /* 0x00000009ff057c23 */ /* 0x000fca0008000015 */
[----:B------:R-:W-:-:S13]  /*06e0*/  FSETP.GT.AND P0, PT, |R5|, 1.469367938527859385e-39, PT ;  /* 0x001000000500780b */ /* 0x000fda0003f04200 */
[----:B------:R-:W-:Y:S05]  /*06f0*/  @P0 BRA P1, `(.L_x_5) ;  /* 0x00000000002c0947 */ /* 0x000fea0000800000 */
[----:B------:R-:W-:Y:S01]  /*0700*/  IMAD.U32 R21, RZ, RZ, UR9 ;  /* 0x00000009ff157e24 */ /* 0x000fe2000f8e00ff */
[----:B------:R-:W-:Y:S01]  /*0710*/  MOV R20, UR8 ;  /* 0x0000000800147c02 */ /* 0x000fe20008000f00 */
[----:B------:R-:W-:Y:S01]  /*0720*/  IMAD.U32 R23, RZ, RZ, UR9 ;  /* 0x00000009ff177e24 */ /* 0x000fe2000f8e00ff */
[----:B------:R-:W-:Y:S01]  /*0730*/  MOV R5, 0x790 ;  /* 0x0000079000057802 */ /* 0x000fe20000000f00 */
[----:B------:R-:W-:Y:S02]  /*0740*/  IMAD.U32 R22, RZ, RZ, UR8 ;  /* 0x00000008ff167e24 */ /* 0x000fe4000f8e00ff */
[----:B------:R-:W-:Y:S02]  /*0750*/  IMAD.MOV.U32 R20, RZ, RZ, R18 ;  /* 0x000000ffff147224 */ /* 0x000fe400078e0012 */
[----:B------:R-:W-:Y:S02]  /*0760*/  IMAD.MOV.U32 R23, RZ, RZ, R19 ;  /* 0x000000ffff177224 */ /* 0x000fe400078e0013 */
[----:B------:R-:W-:-:S07]  /*0770*/  IMAD.MOV.U32 R25, RZ, RZ, R21 ;  /* 0x000000ffff197224 */ /* 0x000fce00078e0015 */
[----:B---3--:R-:W-:Y:S05]  /*0780*/  CALL.REL.NOINC `($__internal_0_$__cuda_sm20_div_rn_f64_full) ;  /* 0x00000004000c7944 */ /* 0x008fea0003c00000 */
[----:B------:R-:W-:Y:S01]  /*0790*/  IMAD.MOV.U32 R20, RZ, RZ, R28 ;  /* 0x000000ffff147224 */ /* 0x000fe200078e001c */
[----:B------:R-:W-:-:S07]  /*07a0*/  MOV R21, R29 ;  /* 0x0000001d00157202 */ /* 0x000fce0000000f00 */
.L_x_5:
[----:B------:R-:W-:Y:S05]  /*07b0*/  BSYNC.RECONVERGENT B1 ;  /* 0x0000000000017941 */ /* 0x000fea0003800200 */
.L_x_4:
[----:B------:R-:W-:-:S08]  /*07c0*/  DFMA R22, -R2, R2, R20 ;  /* 0x000000020216722b */ /* 0x000fd00000000114 */
[----:B------:R-:W-:-:S14]  /*07d0*/  DSETP.GT.AND P0, PT, R22, RZ, PT ;  /* 0x000000ff1600722a */ /* 0x000fdc0003f04000 */
[----:B------:R-:W-:Y:S05]  /*07e0*/  @!P0 BRA `(.L_x_1) ;  /* 0x0000000000d48947 */ /* 0x000fea0003800000 */
[----:B------:R-:W0:Y:S01]  /*07f0*/  MUFU.RSQ64H R27, R23 ;  /* 0x00000017001b7308 */ /* 0x000e220000001c00 */
[----:B------:R-:W-:Y:S01]  /*0800*/  VIADD R26, R23, 0xfcb00000 ;  /* 0xfcb00000171a7836 */ /* 0x000fe20000000000 */
[----:B------:R-:W-:Y:S01]  /*0810*/  BSSY.RECONVERGENT B1, `(.L_x_6) ;  /* 0x0000013000017945 */ /* 0x000fe20003800200 */
[----:B------:R-:W-:Y:S02]  /*0820*/  IMAD.MOV.U32 R30, RZ, RZ, 0x0 ;  /* 0x00000000ff1e7424 */ /* 0x000fe400078e00ff */
[----:B------:R-:W-:Y:S01]  /*0830*/  IMAD.MOV.U32 R31, RZ, RZ, 0x3fd80000 ;  /* 0x3fd80000ff1f7424 */ /* 0x000fe200078e00ff */
[----:B------:R-:W-:Y:S01]  /*0840*/  ISETP.GE.U32.AND P0, PT, R26, 0x7ca00000, PT ;  /* 0x7ca000001a00780c */ /* 0x000fe20003f06070 */
[----:B0-----:R-:W-:-:S08]  /*0850*/  DMUL R18, R26, R26 ;  /* 0x0000001a1a127228 */ /* 0x001fd00000000000 */
[----:B------:R-:W-:-:S08]  /*0860*/  DFMA R18, R22, -R18, 1 ;  /* 0x3ff000001612742b */ /* 0x000fd00000000812 */
[----:B------:R-:W-:Y:S02]  /*0870*/  DFMA R30, R18, R30, 0.5 ;  /* 0x3fe00000121e742b */ /* 0x000fe4000000001e */
[----:B------:R-:W-:-:S08]  /*0880*/  DMUL R18, R26, R18 ;  /* 0x000000121a127228 */ /* 0x000fd00000000000 */
[----:B------:R-:W-:-:S08]  /*0890*/  DFMA R30, R30, R18, R26 ;  /* 0x000000121e1e722b */ /* 0x000fd0000000001a */
[----:B------:R-:W-:Y:S02]  /*08a0*/  DMUL R20, R22, R30 ;  /* 0x0000001e16147228 */ /* 0x000fe40000000000 */
[----:B------:R-:W-:Y:S01]  /*08b0*/  VIADD R29, R31, 0xfff00000 ;  /* 0xfff000001f1d7836 */ /* 0x000fe20000000000 */
[----:B------:R-:W-:-:S05]  /*08c0*/  MOV R28, R30 ;  /* 0x0000001e001c7202 */ /* 0x000fca0000000f00 */
[----:B------:R-:W-:-:S08]  /*08d0*/  DFMA R18, R20, -R20, R22 ;  /* 0x800000141412722b */ /* 0x000fd00000000016 */
[----:B------:R-:W-:Y:S01]  /*08e0*/  DFMA R24, R18, R28, R20 ;  /* 0x0000001c1218722b */ /* 0x000fe20000000014 */
[----:B------:R-:W-:Y:S10]  /*08f0*/  @!P0 BRA `(.L_x_7) ;  /* 0x0000000000108947 */ /* 0x000ff40003800000 */
[----:B------:R-:W-:-:S07]  /*0900*/  MOV R24, 0x920 ;  /* 0x0000092000187802 */ /* 0x000fce0000000f00 */
[----:B---3--:R-:W-:Y:S05]  /*0910*/  CALL.REL.NOINC `($__internal_1_$__cuda_sm20_dsqrt_rn_f64_mediumpath_v1) ;  /* 0x0000000800187944 */ /* 0x008fea0003c00000 */
[----:B------:R-:W-:Y:S02]  /*0920*/  IMAD.MOV.U32 R24, RZ, RZ, R18 ;  /* 0x000000ffff187224 */ /* 0x000fe400078e0012 */
[----:B------:R-:W-:-:S07]  /*0930*/  IMAD.MOV.U32 R25, RZ, RZ, R19 ;  /* 0x000000ffff197224 */ /* 0x000fce00078e0013 */
.L_x_7:
[----:B------:R-:W-:Y:S05]  /*0940*/  BSYNC.RECONVERGENT B1 ;  /* 0x0000000000017941 */ /* 0x000fea0003800200 */
.L_x_6:
[----:B------:R-:W-:-:S08]  /*0950*/  DMUL R18, R38, R24 ;  /* 0x0000001826127228 */ /* 0x000fd00000000000 */
[----:B------:R-:W-:-:S14]  /*0960*/  DSETP.NE.AND P0, PT, R18, RZ, PT ;  /* 0x000000ff1200722a */ /* 0x000fdc0003f05000 */
[----:B------:R-:W-:Y:S05]  /*0970*/  @!P0 BRA `(.L_x_1) ;  /* 0x0000000000708947 */ /* 0x000fea0003800000 */
[----:B------:R-:W-:-:S05]  /*0980*/  IMAD.WIDE R22, R6, 0x4, R10 ;  /* 0x0000000406167825 */ /* 0x000fca00078e020a */
[----:B------:R-:W2:Y:S01]  /*0990*/  LDG.E.CONSTANT R5, desc[UR10][R22.64] ;  /* 0x0000000a16057981 */ /* 0x000ea2000c1e9900 */
[----:B------:R-:W0:Y:S01]  /*09a0*/  MUFU.RCP64H R25, R19 ;  /* 0x0000001300197308 */ /* 0x000e220000001800 */
[----:B------:R-:W-:Y:S01]  /*09b0*/  IMAD.MOV.U32 R24, RZ, RZ, 0x1 ;  /* 0x00000001ff187424 */ /* 0x000fe200078e00ff */
[----:B------:R-:W-:Y:S05]  /*09c0*/  BSSY.RECONVERGENT B1, `(.L_x_8) ;  /* 0x0000016000017945 */ /* 0x000fea0003800200 */
[----:B0-----:R-:W-:-:S08]  /*09d0*/  DFMA R20, -R18, R24, 1 ;  /* 0x3ff000001214742b */ /* 0x001fd00000000118 */
[----:B------:R-:W-:-:S08]  /*09e0*/  DFMA R26, R20, R20, R20 ;  /* 0x00000014141a722b */ /* 0x000fd00000000014 */
[----:B------:R-:W-:-:S08]  /*09f0*/  DFMA R26, R24, R26, R24 ;  /* 0x0000001a181a722b */ /* 0x000fd00000000018 */
[----:B------:R-:W-:-:S08]  /*0a00*/  DFMA R24, -R18, R26, 1 ;  /* 0x3ff000001218742b */ /* 0x000fd0000000011a */
[----:B------:R-:W-:Y:S01]  /*0a10*/  DFMA R24, R26, R24, R26 ;  /* 0x000000181a18722b */ /* 0x000fe2000000001a */
[----:B--2---:R-:W0:Y:S02]  /*0a20*/  F2F.F64.F32 R20, R5 ;  /* 0x0000000500147310 */ /* 0x004e240000201800 */
[----:B0-----:R-:W-:-:S08]  /*0a30*/  DADD R20, R20, -R2 ;  /* 0x0000000014147229 */ /* 0x001fd00000000802 */
[----:B------:R-:W-:Y:S02]  /*0a40*/  DMUL R2, R20, R24 ;  /* 0x0000001814027228 */ /* 0x000fe40000000000 */
[----:B------:R-:W-:-:S06]  /*0a50*/  FSETP.GEU.AND P1, PT, |R21|, 6.5827683646048100446e-37, PT ;  /* 0x036000001500780b */ /* 0x000fcc0003f2e200 */
[----:B------:R-:W-:-:S08]  /*0a60*/  DFMA R22, -R18, R2, R20 ;  /* 0x000000021216722b */ /* 0x000fd00000000114 */
[----:B------:R-:W-:-:S10]  /*0a70*/  DFMA R2, R24, R22, R2 ;  /* 0x000000161802722b */ /* 0x000fd40000000002 */
[----:B------:R-:W-:-:S05]  /*0a80*/  FFMA R7, RZ, R19, R3 ;  /* 0x00000013ff077223 */ /* 0x000fca0000000003 */
[----:B------:R-:W-:-:S13]  /*0a90*/  FSETP.GT.AND P0, PT, |R7|, 1.469367938527859385e-39, PT ;  /* 0x001000000700780b */ /* 0x000fda0003f04200 */
[----:B------:R-:W-:Y:S05]  /*0aa0*/  @P0 BRA P1, `(.L_x_9) ;  /* 0x00000000001c0947 */ /* 0x000fea0000800000 */
[----:B------:R-:W-:Y:S01]  /*0ab0*/  IMAD.MOV.U32 R23, RZ, RZ, R21 ;  /* 0x000000ffff177224 */ /* 0x000fe200078e0015 */
[----:B------:R-:W-:Y:S01]  /*0ac0*/  MOV R22, R18 ;  /* 0x0000001200167202 */ /* 0x000fe20000000f00 */
[----:B------:R-:W-:Y:S01]  /*0ad0*/  IMAD.MOV.U32 R25, RZ, RZ, R19 ;  /* 0x000000ffff197224 */ /* 0x000fe200078e0013 */
[----:B------:R-:W-:-:S07]  /*0ae0*/  MOV R5, 0xb00 ;  /* 0x00000b0000057802 */ /* 0x000fce0000000f00 */
[----:B---3--:R-:W-:Y:S05]  /*0af0*/  CALL.REL.NOINC `($__internal_0_$__cuda_sm20_div_rn_f64_full) ;  /* 0x0000000000307944 */ /* 0x008fea0003c00000 */
[----:B------:R-:W-:Y:S02]  /*0b00*/  IMAD.MOV.U32 R2, RZ, RZ, R28 ;  /* 0x000000ffff027224 */ /* 0x000fe400078e001c */
[----:B------:R-:W-:-:S07]  /*0b10*/  IMAD.MOV.U32 R3, RZ, RZ, R29 ;  /* 0x000000ffff037224 */ /* 0x000fce00078e001d */
.L_x_9:
[----:B------:R-:W-:Y:S05]  /*0b20*/  BSYNC.RECONVERGENT B1 ;  /* 0x0000000000017941 */ /* 0x000fea0003800200 */
.L_x_8:
[----:B------:R1:W2:Y:S02]  /*0b30*/  F2F.F32.F64 R7, R2 ;  /* 0x0000000200077310 */ /* 0x0002a40000301000 */
.L_x_1:
[----:B------:R-:W-:Y:S05]  /*0b40*/  BSYNC.RECONVERGENT B0 ;  /* 0x0000000000007941 */ /* 0x000fea0003800200 */
.L_x_0:
[----:B-1----:R-:W-:Y:S02]  /*0b50*/  IMAD R3, R4, UR12, R6 ;  /* 0x0000000c04037c24 */ /* 0x002fe4000f8e0206 */
[----:B------:R-:W-:Y:S02]  /*0b60*/  VIADD R6, R6, UR4 ;  /* 0x0000000406067c36 */ /* 0x000fe40008000000 */
[----:B------:R-:W-:-:S03]  /*0b70*/  IMAD.WIDE R2, R3, 0x4, R8 ;  /* 0x0000000403027825 */ /* 0x000fc600078e0208 */
[----:B------:R-:W-:Y:S02]  /*0b80*/  ISETP.GE.AND P0, PT, R6, UR12, PT ;  /* 0x0000000c06007c0c */ /* 0x000fe4000bf06270 */
[----:B--2---:R1:W-:Y:S11]  /*0b90*/  STG.E desc[UR10][R2.64], R7 ;  /* 0x0000000702007986 */ /* 0x0043f6000c10190a */
[----:B------:R-:W-:Y:S05]  /*0ba0*/  @!P0 BRA `(.L_x_10) ;  /* 0xfffffff400b08947 */ /* 0x000fea000383ffff */
[----:B------:R-:W-:Y:S05]  /*0bb0*/  EXIT ;  /* 0x000000000000794d */ /* 0x000fea0003800000 */
        .weak           $__internal_0_$__cuda_sm20_div_rn_f64_full
        .type           $__internal_0_$__cuda_sm20_div_rn_f64_full,@function
        .size           $__internal_0_$__cuda_sm20_div_rn_f64_full,($__internal_1_$__cuda_sm20_dsqrt_rn_f64_mediumpath_v1 - $__internal_0_$__cuda_sm20_div_rn_f64_full)
$__internal_0_$__cuda_sm20_div_rn_f64_full:
[----:B------:R-:W-:Y:S01]  /*0bc0*/  MOV R21, R23 ;  /* 0x0000001700157202 */ /* 0x000fe20000000f00 */
[----:B------:R-:W-:Y:S01]  /*0bd0*/  IMAD.MOV.U32 R24, RZ, RZ, R22 ;  /* 0x000000ffff187224 */ /* 0x000fe200078e0016 */
[----:B------:R-:W-:Y:S01]  /*0be0*/  FSETP.GEU.AND P0, PT, |R25|, 1.469367938527859385e-39, PT ;  /* 0x001000001900780b */ /* 0x000fe20003f0e200 */
[----:B------:R-:W-:Y:S01]  /*0bf0*/  IMAD.MOV.U32 R35, RZ, RZ, 0x1ca00000 ;  /* 0x1ca00000ff237424 */ /* 0x000fe200078e00ff */
[----:B------:R-:W-:Y:S01]  /*0c00*/  FSETP.GEU.AND P2, PT, |R21|, 1.469367938527859385e-39, PT ;  /* 0x001000001500780b */ /* 0x000fe20003f4e200 */
[----:B------:R-:W-:Y:S01]  /*0c10*/  IMAD.MOV.U32 R26, RZ, RZ, R20 ;  /* 0x000000ffff1a7224 */ /* 0x000fe200078e0014 */
[----:B------:R-:W-:Y:S01]  /*0c20*/  LOP3.LUT R23, R25, 0x800fffff, RZ, 0xc0, !PT ;  /* 0x800fffff19177812 */ /* 0x000fe200078ec0ff */
[----:B------:R-:W-:Y:S01]  /*0c30*/  BSSY.RECONVERGENT B2, `(.L_x_11) ;  /* 0x0000051000027945 */ /* 0x000fe20003800200 */
[----:B------:R-:W-:Y:S02]  /*0c40*/  LOP3.LUT R34, R21, 0x7ff00000, RZ, 0xc0, !PT ;  /* 0x7ff0000015227812 */ /* 0x000fe400078ec0ff */
[----:B------:R-:W-:-:S02]  /*0c50*/  LOP3.LUT R23, R23, 0x3ff00000, RZ, 0xfc, !PT ;  /* 0x3ff0000017177812 */ /* 0x000fc400078efcff */
[C---:B------:R-:W-:Y:S02]  /*0c60*/  LOP3.LUT R36, R25.reuse, 0x7ff00000, RZ, 0xc0, !PT ;  /* 0x7ff0000019247812 */ /* 0x040fe400078ec0ff */
[----:B------:R-:W-:Y:S01]  /*0c70*/  MOV R28, 0x1 ;  /* 0x00000001001c7802 */ /* 0x000fe20000000f00 */
[----:B------:R-:W-:Y:S01]  /*0c80*/  @!P0 DMUL R22, R24, 8.98846567431157953865e+307 ;  /* 0x7fe0000018168828 */ /* 0x000fe20000000000 */
[----:B------:R-:W-:Y:S01]  /*0c90*/  ISETP.GE.U32.AND P1, PT, R34, R36, PT ;  /* 0x000000242200720c */ /* 0x000fe20003f26070 */
[----:B------:R-:W-:Y:S01]  /*0ca0*/  @!P2 IMAD.MOV.U32 R30, RZ, RZ, RZ ;  /* 0x000000ffff1ea224 */ /* 0x000fe200078e00ff */
[----:B------:R-:W-:-:S03]  /*0cb0*/  @!P2 LOP3.LUT R27, R25, 0x7ff00000, RZ, 0xc0, !PT ;  /* 0x7ff00000191ba812 */ /* 0x000fc600078ec0ff */
[----:B------:R-:W0:Y:S01]  /*0cc0*/  MUFU.RCP64H R29, R23 ;  /* 0x00000017001d7308 */ /* 0x000e220000001800 */
[----:B------:R-:W-:Y:S02]  /*0cd0*/  @!P2 ISETP.GE.U32.AND P3, PT, R34, R27, PT ;  /* 0x0000001b2200a20c */ /* 0x000fe40003f66070 */
[C---:B------:R-:W-:Y:S02]  /*0ce0*/  SEL R27, R35.reuse, 0x63400000, !P1 ;  /* 0x63400000231b7807 */ /* 0x040fe40004800000 */
[----:B------:R-:W-:Y:S02]  /*0cf0*/  @!P2 SEL R31, R35, 0x63400000, !P3 ;  /* 0x63400000231fa807 */ /* 0x000fe40005800000 */
[--C-:B------:R-:W-:Y:S02]  /*0d00*/  LOP3.LUT R27, R27, 0x800fffff, R21.reuse, 0xf8, !PT ;  /* 0x800fffff1b1b7812 */ /* 0x100fe400078ef815 */
[----:B------:R-:W-:Y:S02]  /*0d10*/  @!P2 LOP3.LUT R31, R31, 0x80000000, R21, 0xf8, !PT ;  /* 0x800000001f1fa812 */ /* 0x000fe400078ef815 */
[----:B------:R-:W-:-:S02]  /*0d20*/  @!P0 LOP3.LUT R36, R23, 0x7ff00000, RZ, 0xc0, !PT ;  /* 0x7ff0000017248812 */ /* 0x000fc400078ec0ff */
[----:B------:R-:W-:-:S06]  /*0d30*/  @!P2 LOP3.LUT R31, R31, 0x100000, RZ, 0xfc, !PT ;  /* 0x001000001f1fa812 */ /* 0x000fcc00078efcff */
[----:B------:R-:W-:Y:S02]  /*0d40*/  @!P2 DFMA R26, R26, 2, -R30 ;  /* 0x400000001a1aa82b */ /* 0x000fe4000000081e */
[----:B0-----:R-:W-:-:S08]  /*0d50*/  DFMA R30, R28, -R22, 1 ;  /* 0x3ff000001c1e742b */ /* 0x001fd00000000816 */
[----:B------:R-:W-:-:S08]  /*0d60*/  DFMA R30, R30, R30, R30 ;  /* 0x0000001e1e1e722b */ /* 0x000fd0000000001e */
[----:B------:R-:W-:-:S08]  /*0d70*/  DFMA R30, R28, R30, R28 ;  /* 0x0000001e1c1e722b */ /* 0x000fd0000000001c */
[----:B------:R-:W-:-:S08]  /*0d80*/  DFMA R28, R30, -R22, 1 ;  /* 0x3ff000001e1c742b */ /* 0x000fd00000000816 */
[----:B------:R-:W-:-:S08]  /*0d90*/  DFMA R28, R30, R28, R30 ;  /* 0x0000001c1e1c722b */ /* 0x000fd0000000001e */
[----:B------:R-:W-:-:S08]  /*0da0*/  DMUL R30, R28, R26 ;  /* 0x0000001a1c1e7228 */ /* 0x000fd00000000000 */
[----:B------:R-:W-:-:S08]  /*0db0*/  DFMA R32, R30, -R22, R26 ;  /* 0x800000161e20722b */ /* 0x000fd0000000001a */
[----:B------:R-:W-:Y:S01]  /*0dc0*/  DFMA R32, R28, R32, R30 ;  /* 0x000000201c20722b */ /* 0x000fe2000000001e */
[----:B------:R-:W-:Y:S01]  /*0dd0*/  IMAD.MOV.U32 R30, RZ, RZ, R34 ;  /* 0x000000ffff1e7224 */ /* 0x000fe200078e0022 */
[----:B------:R-:W-:-:S05]  /*0de0*/  @!P2 LOP3.LUT R30, R27, 0x7ff00000, RZ, 0xc0, !PT ;  /* 0x7ff000001b1ea812 */ /* 0x000fca00078ec0ff */
[----:B------:R-:W-:-:S05]  /*0df0*/  VIADD R28, R30, 0xffffffff ;  /* 0xffffffff1e1c7836 */ /* 0x000fca0000000000 */
[----:B------:R-:W-:Y:S01]  /*0e00*/  ISETP.GT.U32.AND P0, PT, R28, 0x7feffffe, PT ;  /* 0x7feffffe1c00780c */ /* 0x000fe20003f04070 */
[----:B------:R-:W-:-:S05]  /*0e10*/  VIADD R28, R36, 0xffffffff ;  /* 0xffffffff241c7836 */ /* 0x000fca0000000000 */
[----:B------:R-:W-:-:S13]  /*0e20*/  ISETP.GT.U32.OR P0, PT, R28, 0x7feffffe, P0 ;  /* 0x7feffffe1c00780c */ /* 0x000fda0000704470 */
[----:B------:R-:W-:Y:S05]  /*0e30*/  @P0 BRA `(.L_x_12) ;  /* 0x00000000006c0947 */ /* 0x000fea0003800000 */
[----:B------:R-:W-:-:S04]  /*0e40*/  LOP3.LUT R21, R25, 0x7ff00000, RZ, 0xc0, !PT ;  /* 0x7ff0000019157812 */ /* 0x000fc800078ec0ff */
[CC--:B------:R-:W-:Y:S02]  /*0e50*/  VIADDMNMX R20, R34.reuse, -R21.reuse, 0xb9600000, !PT ;  /* 0xb960000022147446 */ /* 0x0c0fe40007800915 */
[----:B------:R-:W-:Y:S02]  /*0e60*/  ISETP.GE.U32.AND P0, PT, R34, R21, PT ;  /* 0x000000152200720c */ /* 0x000fe40003f06070 */
[----:B------:R-:W-:Y:S02]  /*0e70*/  VIMNMX R20, PT, PT, R20, 0x46a00000, PT ;  /* 0x46a0000014147848 */ /* 0x000fe40003fe0100 */
[----:B------:R-:W-:-:S05]  /*0e80*/  SEL R35, R35, 0x63400000, !P0 ;  /* 0x6340000023237807 */ /* 0x000fca0004000000 */
[----:B------:R-:W-:Y:S02]  /*0e90*/  IMAD.IADD R30, R20, 0x1, -R35 ;  /* 0x00000001141e7824 */ /* 0x000fe400078e0a23 */
[----:B------:R-:W-:-:S03]  /*0ea0*/  IMAD.MOV.U32 R20, RZ, RZ, RZ ;  /* 0x000000ffff147224 */ /* 0x000fc600078e00ff */
[----:B------:R-:W-:-:S06]  /*0eb0*/  IADD3 R21, PT, PT, R30, 0x7fe00000, RZ ;  /* 0x7fe000001e157810 */ /* 0x000fcc0007ffe0ff */
[----:B------:R-:W-:-:S10]  /*0ec0*/  DMUL R28, R32, R20 ;  /* 0x00000014201c7228 */ /* 0x000fd40000000000 */
[----:B------:R-:W-:-:S13]  /*0ed0*/  FSETP.GTU.AND P0, PT, |R29|, 1.469367938527859385e-39, PT ;  /* 0x001000001d00780b */ /* 0x000fda0003f0c200 */
[----:B------:R-:W-:Y:S05]  /*0ee0*/  @P0 BRA `(.L_x_13) ;  /* 0x0000000000940947 */ /* 0x000fea0003800000 */
[----:B------:R-:W-:Y:S01]  /*0ef0*/  DFMA R22, R32, -R22, R26 ;  /* 0x800000162016722b */ /* 0x000fe2000000001a */
[----:B------:R-:W-:-:S09]  /*0f00*/  IMAD.MOV.U32 R20, RZ, RZ, RZ ;  /* 0x000000ffff147224 */ /* 0x000fd200078e00ff */
[C---:B------:R-:W-:Y:S02]  /*0f10*/  FSETP.NEU.AND P0, PT, R23.reuse, RZ, PT ;  /* 0x000000ff1700720b */ /* 0x040fe40003f0d000 */
[----:B------:R-:W-:-:S04]  /*0f20*/  LOP3.LUT R25, R23, 0x80000000, R25, 0x48, !PT ;  /* 0x8000000017197812 */ /* 0x000fc800078e4819 */
[----:B------:R-:W-:-:S07]  /*0f30*/  LOP3.LUT R21, R25, R21, RZ, 0xfc, !PT ;  /* 0x0000001519157212 */ /* 0x000fce00078efcff */
[----:B------:R-:W-:Y:S05]  /*0f40*/  @!P0 BRA `(.L_x_13) ;  /* 0x00000000007c8947 */ /* 0x000fea0003800000 */
[----:B------:R-:W-:Y:S01]  /*0f50*/  IMAD.MOV R23, RZ, RZ, -R30 ;  /* 0x000000ffff177224 */ /* 0x000fe200078e0a1e */
[----:B------:R-:W-:Y:S01]  /*0f60*/  DMUL.RP R20, R32, R20 ;  /* 0x0000001420147228 */ /* 0x000fe20000008000 */
[----:B------:R-:W-:-:S06]  /*0f70*/  IMAD.MOV.U32 R22, RZ, RZ, RZ ;  /* 0x000000ffff167224 */ /* 0x000fcc00078e00ff */
[----:B------:R-:W-:-:S03]  /*0f80*/  DFMA R22, R28, -R22, R32 ;  /* 0x800000161c16722b */ /* 0x000fc60000000020 */
[----:B------:R-:W-:-:S03]  /*0f90*/  LOP3.LUT R25, R21, R25, RZ, 0x3c, !PT ;  /* 0x0000001915197212 */ /* 0x000fc600078e3cff */
[----:B------:R-:W-:-:S04]  /*0fa0*/  IADD3 R22, PT, PT, -R30, -0x43300000, RZ ;  /* 0xbcd000001e167810 */ /* 0x000fc80007ffe1ff */
[----:B------:R-:W-:-:S04]  /*0fb0*/  FSETP.NEU.AND P0, PT, |R23|, R22, PT ;  /* 0x000000161700720b */ /* 0x000fc80003f0d200 */
[----:B------:R-:W-:Y:S02]  /*0fc0*/  FSEL R28, R20, R28, !P0 ;  /* 0x0000001c141c7208 */ /* 0x000fe40004000000 */
[----:B------:R-:W-:Y:S01]  /*0fd0*/  FSEL R29, R25, R29, !P0 ;  /* 0x0000001d191d7208 */ /* 0x000fe20004000000 */
[----:B------:R-:W-:Y:S06]  /*0fe0*/  BRA `(.L_x_13) ;  /* 0x0000000000547947 */ /* 0x000fec0003800000 */
.L_x_12:
[----:B------:R-:W-:-:S14]  /*0ff0*/  DSETP.NAN.AND P0, PT, R20, R20, PT ;  /* 0x000000141400722a */ /* 0x000fdc0003f08000 */
[----:B------:R-:W-:Y:S05]  /*1000*/  @P0 BRA `(.L_x_14) ;  /* 0x0000000000440947 */ /* 0x000fea0003800000 */
[----:B------:R-:W-:-:S14]  /*1010*/  DSETP.NAN.AND P0, PT, R24, R24, PT ;  /* 0x000000181800722a */ /* 0x000fdc0003f08000 */
[----:B------:R-:W-:Y:S05]  /*1020*/  @P0 BRA `(.L_x_15) ;  /* 0x0000000000300947 */ /* 0x000fea0003800000 */
[----:B------:R-:W-:Y:S01]  /*1030*/  ISETP.NE.AND P0, PT, R30, R36, PT ;  /* 0x000000241e00720c */ /* 0x000fe20003f05270 */
[----:B------:R-:W-:Y:S01]  /*1040*/  IMAD.MOV.U32 R29, RZ, RZ, -0x80000 ;  /* 0xfff80000ff1d7424 */ /* 0x000fe200078e00ff */
[----:B------:R-:W-:-:S11]  /*1050*/  MOV R28, 0x0 ;  /* 0x00000000001c7802 */ /* 0x000fd60000000f00 */
[----:B------:R-:W-:Y:S05]  /*1060*/  @!P0 BRA `(.L_x_13) ;  /* 0x0000000000348947 */ /* 0x000fea0003800000 */
[----:B------:R-:W-:Y:S02]  /*1070*/  ISETP.NE.AND P0, PT, R30, 0x7ff00000, PT ;  /* 0x7ff000001e00780c */ /* 0x000fe40003f05270 */
[----:B------:R-:W-:Y:S02]  /*1080*/  LOP3.LUT R29, R21, 0x80000000, R25, 0x48, !PT ;  /* 0x80000000151d7812 */ /* 0x000fe400078e4819 */
[----:B------:R-:W-:-:S13]  /*1090*/  ISETP.EQ.OR P0, PT, R36, RZ, !P0 ;  /* 0x000000ff2400720c */ /* 0x000fda0004702670 */
[----:B------:R-:W-:Y:S01]  /*10a0*/  @P0 LOP3.LUT R20, R29, 0x7ff00000, RZ, 0xfc, !PT ;  /* 0x7ff000001d140812 */ /* 0x000fe200078efcff */
[----:B------:R-:W-:Y:S02]  /*10b0*/  @!P0 IMAD.MOV.U32 R28, RZ, RZ, RZ ;  /* 0x000000ffff1c8224 */ /* 0x000fe400078e00ff */
[----:B------:R-:W-:Y:S02]  /*10c0*/  @P0 IMAD.MOV.U32 R28, RZ, RZ, RZ ;  /* 0x000000ffff1c0224 */ /* 0x000fe400078e00ff */
[----:B------:R-:W-:Y:S01]  /*10d0*/  @P0 IMAD.MOV.U32 R29, RZ, RZ, R20 ;  /* 0x000000ffff1d0224 */ /* 0x000fe200078e0014 */
[----:B------:R-:W-:Y:S06]  /*10e0*/  BRA `(.L_x_13) ;  /* 0x0000000000147947 */ /* 0x000fec0003800000 */
.L_x_15:
[----:B------:R-:W-:Y:S02]  /*10f0*/  LOP3.LUT R29, R25, 0x80000, RZ, 0xfc, !PT ;  /* 0x00080000191d7812 */ /* 0x000fe400078efcff */
[----:B------:R-:W-:Y:S01]  /*1100*/  MOV R28, R24 ;  /* 0x00000018001c7202 */ /* 0x000fe20000000f00 */
[----:B------:R-:W-:Y:S06]  /*1110*/  BRA `(.L_x_13) ;  /* 0x0000000000087947 */ /* 0x000fec0003800000 */
.L_x_14:
[----:B------:R-:W-:Y:S01]  /*1120*/  LOP3.LUT R29, R21, 0x80000, RZ, 0xfc, !PT ;  /* 0x00080000151d7812 */ /* 0x000fe200078efcff */
[----:B------:R-:W-:-:S07]  /*1130*/  IMAD.MOV.U32 R28, RZ, RZ, R20 ;  /* 0x000000ffff1c7224 */ /* 0x000fce00078e0014 */
.L_x_13:
[----:B------:R-:W-:Y:S05]  /*1140*/  BSYNC.RECONVERGENT B2 ;  /* 0x0000000000027941 */ /* 0x000fea0003800200 */
.L_x_11:
[----:B------:R-:W-:Y:S02]  /*1150*/  IMAD.MOV.U32 R20, RZ, RZ, R5 ;  /* 0x000000ffff147224 */ /* 0x000fe400078e0005 */
[----:B------:R-:W-:-:S04]  /*1160*/  IMAD.MOV.U32 R21, RZ, RZ, 0x0 ;  /* 0x00000000ff157424 */ /* 0x000fc800078e00ff */
[----:B------:R-:W-:Y:S05]  /*1170*/  RET.REL.NODEC R20 `(zscore_sma_prefix_f32) ;  /* 0xffffffec14a07950 */ /* 0x000fea0003c3ffff */
        .weak           $__internal_1_$__cuda_sm20_dsqrt_rn_f64_mediumpath_v1
        .type           $__internal_1_$__cuda_sm20_dsqrt_rn_f64_mediumpath_v1,@function
        .size           $__internal_1_$__cuda_sm20_dsqrt_rn_f64_mediumpath_v1,(.L_x_22 - $__internal_1_$__cuda_sm20_dsqrt_rn_f64_mediumpath_v1)
$__internal_1_$__cuda_sm20_dsqrt_rn_f64_mediumpath_v1:
[----:B------:R-:W-:Y:S01]  /*1180*/  ISETP.GE.U32.AND P0, PT, R26, -0x3400000, PT ;  /* 0xfcc000001a00780c */ /* 0x000fe20003f06070 */
[----:B------:R-:W-:Y:S01]  /*1190*/  BSSY.RECONVERGENT B2, `(.L_x_16) ;  /* 0x0000024000027945 */ /* 0x000fe20003800200 */
[----:B------:R-:W-:-:S11]  /*11a0*/  IMAD.MOV.U32 R28, RZ, RZ, R30 ;  /* 0x000000ffff1c7224 */ /* 0x000fd600078e001e */
[----:B------:R-:W-:Y:S05]  /*11b0*/  @!P0 BRA `(.L_x_17) ;  /* 0x0000000000208947 */ /* 0x000fea0003800000 */
[----:B------:R-:W-:-:S10]  /*11c0*/  DFMA.RM R28, R18, R28, R20 ;  /* 0x0000001c121c722b */ /* 0x000fd40000004014 */
[----:B------:R-:W-:-:S04]  /*11d0*/  IADD3 R18, P0, PT, R28, 0x1, RZ ;  /* 0x000000011c127810 */ /* 0x000fc80007f1e0ff */
[----:B------:R-:W-:-:S06]  /*11e0*/  IADD3.X R19, PT, PT, RZ, R29, RZ, P0, !PT ;  /* 0x0000001dff137210 */ /* 0x000fcc00007fe4ff */
[----:B------:R-:W-:-:S08]  /*11f0*/  DFMA.RP R22, -R28, R18, R22 ;  /* 0x000000121c16722b */ /* 0x000fd00000008116 */
[----:B------:R-:W-:-:S06]  /*1200*/  DSETP.GT.AND P0, PT, R22, RZ, PT ;  /* 0x000000ff1600722a */ /* 0x000fcc0003f04000 */
[----:B------:R-:W-:Y:S02]  /*1210*/  FSEL R18, R18, R28, P0 ;  /* 0x0000001c12127208 */ /* 0x000fe40000000000 */
[----:B------:R-:W-:Y:S01]  /*1220*/  FSEL R19, R19, R29, P0 ;  /* 0x0000001d13137208 */ /* 0x000fe20000000000 */
[----:B------:R-:W-:Y:S06]  /*1230*/  BRA `(.L_x_18) ;  /* 0x0000000000647947 */ /* 0x000fec0003800000 */
.L_x_17:
[----:B------:R-:W-:-:S14]  /*1240*/  DSETP.NE.AND P0, PT, R22, RZ, PT ;  /* 0x000000ff1600722a */ /* 0x000fdc0003f05000 */
[----:B------:R-:W-:Y:S05]  /*1250*/  @!P0 BRA `(.L_x_19) ;  /* 0x0000000000588947 */ /* 0x000fea0003800000 */
[----:B------:R-:W-:-:S13]  /*1260*/  ISETP.GE.AND P0, PT, R23, RZ, PT ;  /* 0x000000ff1700720c */ /* 0x000fda0003f06270 */
[----:B------:R-:W-:Y:S02]  /*1270*/  @!P0 IMAD.MOV.U32 R18, RZ, RZ, 0x0 ;  /* 0x00000000ff128424 */ /* 0x000fe400078e00ff */
[----:B------:R-:W-:Y:S01]  /*1280*/  @!P0 IMAD.MOV.U32 R19, RZ, RZ, -0x80000 ;  /* 0xfff80000ff138424 */ /* 0x000fe200078e00ff */
[----:B------:R-:W-:Y:S06]  /*1290*/  @!P0 BRA `(.L_x_18) ;  /* 0x00000000004c8947 */ /* 0x000fec0003800000 */
[----:B------:R-:W-:-:S13]  /*12a0*/  ISETP.GT.AND P0, PT, R23, 0x7fefffff, PT ;  /* 0x7fefffff1700780c */ /* 0x000fda0003f04270 */
[----:B------:R-:W-:Y:S05]  /*12b0*/  @P0 BRA `(.L_x_19) ;  /* 0x0000000000400947 */ /* 0x000fea0003800000 */
[----:B------:R-:W-:Y:S01]  /*12c0*/  DMUL R18, R22, 8.11296384146066816958e+31 ;  /* 0x4690000016127828 */ /* 0x000fe20000000000 */
[----:B------:R-:W-:Y:S01]  /*12d0*/  IMAD.MOV.U32 R20, RZ, RZ, RZ ;  /* 0x000000ffff147224 */ /* 0x000fe200078e00ff */
[----:B------:R-:W-:Y:S01]  /*12e0*/  MOV R27, 0x3fd80000 ;  /* 0x3fd80000001b7802 */ /* 0x000fe20000000f00 */
[----:B------:R-:W-:-:S03]  /*12f0*/  IMAD.MOV.U32 R26, RZ, RZ, 0x0 ;  /* 0x00000000ff1a7424 */ /* 0x000fc600078e00ff */
[----:B------:R-:W0:Y:S02]  /*1300*/  MUFU.RSQ64H R21, R19 ;  /* 0x0000001300157308 */ /* 0x000e240000001c00 */
[----:B0-----:R-:W-:-:S08]  /*1310*/  DMUL R22, R20, R20 ;  /* 0x0000001414167228 */ /* 0x001fd00000000000 */
[----:B------:R-:W-:-:S08]  /*1320*/  DFMA R22, R18, -R22, 1 ;  /* 0x3ff000001216742b */ /* 0x000fd00000000816 */
[----:B------:R-:W-:Y:S02]  /*1330*/  DFMA R26, R22, R26, 0.5 ;  /* 0x3fe00000161a742b */ /* 0x000fe4000000001a */
[----:B------:R-:W-:-:S08]  /*1340*/  DMUL R22, R20, R22 ;  /* 0x0000001614167228 */ /* 0x000fd00000000000 */
[----:B------:R-:W-:-:S08]  /*1350*/  DFMA R22, R26, R22, R20 ;  /* 0x000000161a16722b */ /* 0x000fd00000000014 */
[----:B------:R-:W-:Y:S02]  /*1360*/  DMUL R20, R18, R22 ;  /* 0x0000001612147228 */ /* 0x000fe40000000000 */
[----:B------:R-:W-:-:S06]  /*1370*/  VIADD R23, R23, 0xfff00000 ;  /* 0xfff0000017177836 */ /* 0x000fcc0000000000 */
[----:B------:R-:W-:-:S08]  /*1380*/  DFMA R26, R20, -R20, R18 ;  /* 0x80000014141a722b */ /* 0x000fd00000000012 */
[----:B------:R-:W-:-:S10]  /*1390*/  DFMA R18, R22, R26, R20 ;  /* 0x0000001a1612722b */ /* 0x000fd40000000014 */
[----:B------:R-:W-:Y:S01]  /*13a0*/  VIADD R19, R19, 0xfcb00000 ;  /* 0xfcb0000013137836 */ /* 0x000fe20000000000 */
[----:B------:R-:W-:Y:S06]  /*13b0*/  BRA `(.L_x_18) ;  /* 0x0000000000047947 */ /* 0x000fec0003800000 */
.L_x_19:
[----:B------:R-:W-:-:S11]  /*13c0*/  DADD R18, R22, R22 ;  /* 0x0000000016127229 */ /* 0x000fd60000000016 */
.L_x_18:
[----:B------:R-:W-:Y:S05]  /*13d0*/  BSYNC.RECONVERGENT B2 ;  /* 0x0000000000027941 */ /* 0x000fea0003800200 */
.L_x_16:
[----:B------:R-:W-:-:S04]  /*13e0*/  IMAD.MOV.U32 R25, RZ, RZ, 0x0 ;  /* 0x00000000ff197424 */ /* 0x000fc800078e00ff */
[----:B------:R-:W-:Y:S05]  /*13f0*/  RET.REL.NODEC R24 `(zscore_sma_prefix_f32) ;  /* 0xffffffec18007950 */ /* 0x000fea0003c3ffff */
.L_x_20:
[----:B------:R-:W-:-:S00]  /*1400*/  BRA `(.L_x_20) ;  /* 0xfffffffc00fc7947 */ /* 0x000fc0000383ffff */
[----:B------:R-:W-:-:S00]  /*1410*/  NOP ;  /* 0x0000000000007918 */ /* 0x000fc00000000000 */
        /* <DEDUP_REMOVED lines=14> */
.L_x_22:


//--------------------- .nv.shared.reserved.0     --------------------------
	.section	.nv.shared.reserved.0,"aw",@nobits
	.weak		__nv_reservedSMEM_offset_0_alias
	.size		__nv_reservedSMEM_offset_0_alias, 0, 64
	.other		__nv_reservedSMEM_offset_0_alias,@"STO_CUDA_RESERVED_SHARED STV_DEFAULT"
__nv_reservedSMEM_offset_0_alias:
	.zero		0
	.zero		64


//--------------------- .nv.constant0.zscore_sma_prefix_f32 --------------------------
	.section	.nv.constant0.zscore_sma_prefix_f32,"a",@progbits
	.sectionflags	@""
	.align	4
.nv.constant0.zscore_sma_prefix_f32:
	.zero		968


//--------------------- SYMBOLS --------------------------

	.type		.nv.reservedSmem.offset0,@object
	.size		.nv.reservedSmem.offset0,0x4
